//
// Generated by NVIDIA NVVM Compiler
//
// Compiler Build ID: CL-36424714
// Cuda compilation tools, release 13.0, V13.0.88
// Based on NVVM 20.0.0
//

.version 9.0
.target sm_100
.address_size 64

	// .globl	_Z22kernel_updateParticlesP9CParticleif
.extern .func  (.param .b64 func_retval0) malloc
(
	.param .b64 malloc_param_0
)
;
.extern .func free
(
	.param .b64 free_param_0
)
;

.visible .entry _Z22kernel_updateParticlesP9CParticleif(
	.param .u64 .ptr .align 1 _Z22kernel_updateParticlesP9CParticleif_param_0,
	.param .u32 _Z22kernel_updateParticlesP9CParticleif_param_1,
	.param .f32 _Z22kernel_updateParticlesP9CParticleif_param_2
)
{
	.reg .pred 	%p<33>;
	.reg .b32 	%r<77>;
	.reg .b32 	%f<18>;
	.reg .b64 	%rd<85>;

	ld.param.u64 	%rd25, [_Z22kernel_updateParticlesP9CParticleif_param_0];
	ld.param.u32 	%r48, [_Z22kernel_updateParticlesP9CParticleif_param_1];
	ld.param.f32 	%f1, [_Z22kernel_updateParticlesP9CParticleif_param_2];
	mov.u32 	%r1, %tid.x;
	setp.ge.s32 	%p1, %r1, %r48;
	@%p1 bra 	$L__BB0_45;
	cvta.to.global.u64 	%rd26, %rd25;
	mul.wide.u32 	%rd27, %r1, 32;
	add.s64 	%rd1, %rd26, %rd27;
	ld.global.u32 	%r62, [%rd1+24];
	setp.lt.s32 	%p2, %r62, 1;
	@%p2 bra 	$L__BB0_4;
	mov.b32 	%r61, 0;
$L__BB0_3:
	ld.global.u64 	%rd28, [%rd1+16];
	mul.wide.u32 	%rd29, %r61, 4;
	add.s64 	%rd30, %rd28, %rd29;
	ld.f32 	%f2, [%rd30];
	mul.f32 	%f3, %f1, %f2;
	st.f32 	[%rd30], %f3;
	add.s32 	%r61, %r61, 1;
	ld.global.u32 	%r62, [%rd1+24];
	setp.lt.s32 	%p3, %r61, %r62;
	@%p3 bra 	$L__BB0_3;
$L__BB0_4:
	mul.wide.s32 	%rd31, %r62, 4;
	{ // callseq 0, 0
	.param .b64 param0;
	st.param.b64 	[param0], %rd31;
	.param .b64 retval0;
	call.uni (retval0), 
	malloc, 
	(
	param0
	);
	ld.param.b64 	%rd32, [retval0];
	} // callseq 0
	setp.lt.s32 	%p4, %r62, 1;
	@%p4 bra 	$L__BB0_11;
	and.b32  	%r7, %r62, 3;
	setp.lt.u32 	%p5, %r62, 4;
	mov.b32 	%r64, 0;
	@%p5 bra 	$L__BB0_8;
	and.b32  	%r64, %r62, 2147483644;
	neg.s32 	%r63, %r64;
	add.s64 	%rd3, %rd32, 12;
	mov.b64 	%rd79, 0;
$L__BB0_7:
	ld.global.u64 	%rd34, [%rd1+16];
	add.s64 	%rd35, %rd34, %rd79;
	ld.f32 	%f4, [%rd35];
	add.s64 	%rd36, %rd3, %rd79;
	st.f32 	[%rd36+-12], %f4;
	ld.global.u64 	%rd37, [%rd1+16];
	add.s64 	%rd38, %rd37, %rd79;
	ld.f32 	%f5, [%rd38+4];
	st.f32 	[%rd36+-8], %f5;
	ld.global.u64 	%rd39, [%rd1+16];
	add.s64 	%rd40, %rd39, %rd79;
	ld.f32 	%f6, [%rd40+8];
	st.f32 	[%rd36+-4], %f6;
	ld.global.u64 	%rd41, [%rd1+16];
	add.s64 	%rd42, %rd41, %rd79;
	ld.f32 	%f7, [%rd42+12];
	st.f32 	[%rd36], %f7;
	add.s32 	%r63, %r63, 4;
	add.s64 	%rd79, %rd79, 16;
	setp.ne.s32 	%p6, %r63, 0;
	@%p6 bra 	$L__BB0_7;
$L__BB0_8:
	setp.eq.s32 	%p7, %r7, 0;
	@%p7 bra 	$L__BB0_11;
	mul.wide.u32 	%rd80, %r64, 4;
	neg.s32 	%r65, %r7;
$L__BB0_10:
	.pragma "nounroll";
	ld.global.u64 	%rd43, [%rd1+16];
	add.s64 	%rd44, %rd43, %rd80;
	ld.f32 	%f8, [%rd44];
	add.s64 	%rd45, %rd32, %rd80;
	st.f32 	[%rd45], %f8;
	add.s64 	%rd80, %rd80, 4;
	add.s32 	%r65, %r65, 1;
	setp.ne.s32 	%p8, %r65, 0;
	@%p8 bra 	$L__BB0_10;
$L__BB0_11:
	ld.global.u32 	%r16, [%rd1+8];
	mul.wide.s32 	%rd9, %r16, 4;
	{ // callseq 1, 0
	.param .b64 param0;
	st.param.b64 	[param0], %rd9;
	.param .b64 retval0;
	call.uni (retval0), 
	malloc, 
	(
	param0
	);
	ld.param.b64 	%rd46, [retval0];
	} // callseq 1
	setp.lt.s32 	%p9, %r16, 1;
	@%p9 bra 	$L__BB0_24;
	and.b32  	%r17, %r16, 15;
	setp.lt.u32 	%p10, %r16, 16;
	mov.b32 	%r68, 0;
	@%p10 bra 	$L__BB0_15;
	and.b32  	%r68, %r16, 2147483632;
	neg.s32 	%r66, %r68;
	add.s64 	%rd81, %rd46, 32;
$L__BB0_14:
	.pragma "nounroll";
	mov.b32 	%r52, 0;
	st.u32 	[%rd81+-32], %r52;
	st.u32 	[%rd81+-28], %r52;
	st.u32 	[%rd81+-24], %r52;
	st.u32 	[%rd81+-20], %r52;
	st.u32 	[%rd81+-16], %r52;
	st.u32 	[%rd81+-12], %r52;
	st.u32 	[%rd81+-8], %r52;
	st.u32 	[%rd81+-4], %r52;
	st.u32 	[%rd81], %r52;
	st.u32 	[%rd81+4], %r52;
	st.u32 	[%rd81+8], %r52;
	st.u32 	[%rd81+12], %r52;
	st.u32 	[%rd81+16], %r52;
	st.u32 	[%rd81+20], %r52;
	st.u32 	[%rd81+24], %r52;
	st.u32 	[%rd81+28], %r52;
	add.s32 	%r66, %r66, 16;
	add.s64 	%rd81, %rd81, 64;
	setp.ne.s32 	%p11, %r66, 0;
	@%p11 bra 	$L__BB0_14;
$L__BB0_15:
	setp.eq.s32 	%p12, %r17, 0;
	@%p12 bra 	$L__BB0_24;
	and.b32  	%r23, %r16, 7;
	setp.lt.u32 	%p13, %r17, 8;
	@%p13 bra 	$L__BB0_18;
	mul.wide.u32 	%rd47, %r68, 4;
	add.s64 	%rd48, %rd46, %rd47;
	mov.b32 	%r53, 0;
	st.u32 	[%rd48], %r53;
	st.u32 	[%rd48+4], %r53;
	st.u32 	[%rd48+8], %r53;
	st.u32 	[%rd48+12], %r53;
	st.u32 	[%rd48+16], %r53;
	st.u32 	[%rd48+20], %r53;
	st.u32 	[%rd48+24], %r53;
	st.u32 	[%rd48+28], %r53;
	add.s32 	%r68, %r68, 8;
$L__BB0_18:
	setp.eq.s32 	%p14, %r23, 0;
	@%p14 bra 	$L__BB0_24;
	and.b32  	%r26, %r16, 3;
	setp.lt.u32 	%p15, %r23, 4;
	@%p15 bra 	$L__BB0_21;
	mul.wide.u32 	%rd49, %r68, 4;
	add.s64 	%rd50, %rd46, %rd49;
	mov.b32 	%r54, 0;
	st.u32 	[%rd50], %r54;
	st.u32 	[%rd50+4], %r54;
	st.u32 	[%rd50+8], %r54;
	st.u32 	[%rd50+12], %r54;
	add.s32 	%r68, %r68, 4;
$L__BB0_21:
	setp.eq.s32 	%p16, %r26, 0;
	@%p16 bra 	$L__BB0_24;
	mul.wide.u32 	%rd51, %r68, 4;
	add.s64 	%rd82, %rd46, %rd51;
	neg.s32 	%r70, %r26;
$L__BB0_23:
	.pragma "nounroll";
	mov.b32 	%r55, 0;
	st.u32 	[%rd82], %r55;
	add.s64 	%rd82, %rd82, 4;
	add.s32 	%r70, %r70, 1;
	setp.ne.s32 	%p17, %r70, 0;
	@%p17 bra 	$L__BB0_23;
$L__BB0_24:
	setp.lt.s32 	%p18, %r62, 1;
	ld.global.u32 	%r56, [%rd1+8];
	setp.ne.s32 	%p19, %r62, %r56;
	or.pred  	%p20, %p19, %p18;
	@%p20 bra 	$L__BB0_27;
	mov.b32 	%r71, 0;
$L__BB0_26:
	ld.global.u64 	%rd52, [%rd1];
	mul.wide.u32 	%rd53, %r71, 4;
	add.s64 	%rd54, %rd52, %rd53;
	ld.f32 	%f9, [%rd54];
	add.s64 	%rd55, %rd32, %rd53;
	ld.f32 	%f10, [%rd55];
	add.f32 	%f11, %f9, %f10;
	add.s64 	%rd56, %rd46, %rd53;
	st.f32 	[%rd56], %f11;
	add.s32 	%r71, %r71, 1;
	ld.global.u32 	%r58, [%rd1+8];
	setp.lt.s32 	%p21, %r71, %r58;
	@%p21 bra 	$L__BB0_26;
$L__BB0_27:
	ld.global.u64 	%rd17, [%rd1];
	setp.eq.s64 	%p22, %rd17, 0;
	@%p22 bra 	$L__BB0_29;
	{ // callseq 2, 0
	.param .b64 param0;
	st.param.b64 	[param0], %rd17;
	call.uni 
	free, 
	(
	param0
	);
	} // callseq 2
	mov.b64 	%rd57, 0;
	st.global.u64 	[%rd1], %rd57;
$L__BB0_29:
	st.global.u32 	[%rd1+8], %r16;
	{ // callseq 3, 0
	.param .b64 param0;
	st.param.b64 	[param0], %rd9;
	.param .b64 retval0;
	call.uni (retval0), 
	malloc, 
	(
	param0
	);
	ld.param.b64 	%rd58, [retval0];
	} // callseq 3
	st.global.u64 	[%rd1], %rd58;
	ld.global.u32 	%r73, [%rd1+8];
	setp.lt.s32 	%p23, %r73, 1;
	@%p23 bra 	$L__BB0_32;
	mov.b32 	%r72, 0;
$L__BB0_31:
	mul.wide.u32 	%rd60, %r72, 4;
	add.s64 	%rd61, %rd46, %rd60;
	ld.f32 	%f12, [%rd61];
	ld.global.u64 	%rd62, [%rd1];
	add.s64 	%rd63, %rd62, %rd60;
	st.f32 	[%rd63], %f12;
	add.s32 	%r72, %r72, 1;
	ld.global.u32 	%r73, [%rd1+8];
	setp.lt.s32 	%p24, %r72, %r73;
	@%p24 bra 	$L__BB0_31;
$L__BB0_32:
	mul.wide.s32 	%rd64, %r73, 4;
	{ // callseq 4, 0
	.param .b64 param0;
	st.param.b64 	[param0], %rd64;
	.param .b64 retval0;
	call.uni (retval0), 
	malloc, 
	(
	param0
	);
	ld.param.b64 	%rd65, [retval0];
	} // callseq 4
	setp.lt.s32 	%p25, %r73, 1;
	@%p25 bra 	$L__BB0_39;
	and.b32  	%r39, %r73, 3;
	setp.lt.u32 	%p26, %r73, 4;
	mov.b32 	%r75, 0;
	@%p26 bra 	$L__BB0_36;
	and.b32  	%r75, %r73, 2147483644;
	neg.s32 	%r74, %r75;
	add.s64 	%rd19, %rd65, 12;
	mov.b64 	%rd83, 0;
$L__BB0_35:
	ld.global.u64 	%rd67, [%rd1];
	add.s64 	%rd68, %rd67, %rd83;
	ld.f32 	%f13, [%rd68];
	add.s64 	%rd69, %rd19, %rd83;
	st.f32 	[%rd69+-12], %f13;
	ld.global.u64 	%rd70, [%rd1];
	add.s64 	%rd71, %rd70, %rd83;
	ld.f32 	%f14, [%rd71+4];
	st.f32 	[%rd69+-8], %f14;
	ld.global.u64 	%rd72, [%rd1];
	add.s64 	%rd73, %rd72, %rd83;
	ld.f32 	%f15, [%rd73+8];
	st.f32 	[%rd69+-4], %f15;
	ld.global.u64 	%rd74, [%rd1];
	add.s64 	%rd75, %rd74, %rd83;
	ld.f32 	%f16, [%rd75+12];
	st.f32 	[%rd69], %f16;
	add.s32 	%r74, %r74, 4;
	add.s64 	%rd83, %rd83, 16;
	setp.ne.s32 	%p27, %r74, 0;
	@%p27 bra 	$L__BB0_35;
$L__BB0_36:
	setp.eq.s32 	%p28, %r39, 0;
	@%p28 bra 	$L__BB0_39;
	mul.wide.u32 	%rd84, %r75, 4;
	neg.s32 	%r76, %r39;
$L__BB0_38:
	.pragma "nounroll";
	ld.global.u64 	%rd76, [%rd1];
	add.s64 	%rd77, %rd76, %rd84;
	ld.f32 	%f17, [%rd77];
	add.s64 	%rd78, %rd65, %rd84;
	st.f32 	[%rd78], %f17;
	add.s64 	%rd84, %rd84, 4;
	add.s32 	%r76, %r76, 1;
	setp.ne.s32 	%p29, %r76, 0;
	@%p29 bra 	$L__BB0_38;
$L__BB0_39:
	setp.eq.s64 	%p30, %rd65, 0;
	@%p30 bra 	$L__BB0_41;
	{ // callseq 5, 0
	.param .b64 param0;
	st.param.b64 	[param0], %rd65;
	call.uni 
	free, 
	(
	param0
	);
	} // callseq 5
$L__BB0_41:
	setp.eq.s64 	%p31, %rd46, 0;
	@%p31 bra 	$L__BB0_43;
	{ // callseq 6, 0
	.param .b64 param0;
	st.param.b64 	[param0], %rd46;
	call.uni 
	free, 
	(
	param0
	);
	} // callseq 6
$L__BB0_43:
	setp.eq.s64 	%p32, %rd32, 0;
	@%p32 bra 	$L__BB0_45;
	{ // callseq 7, 0
	.param .b64 param0;
	st.param.b64 	[param0], %rd32;
	call.uni 
	free, 
	(
	param0
	);
	} // callseq 7
$L__BB0_45:
	ret;

}


// ===== COMPILED SASS (sm_100) =====

	.target	sm_100

	.elftype	@"ET_EXEC"


//--------------------- .note.nv.tkinfo           --------------------------
	.section	.note.nv.tkinfo,"",@"SHT_NOTE"
	.sectionflags	@"SHF_NOTE_NV_TKINFO"
	.tkinfo
        /*0018*/ 	.word	0x00000002
        /*0030*/ 	.string	""
        /*0030*/ 	.string	"ptxas"
        /*0030*/ 	.string	"Cuda compilation tools, release 13.0, V13.0.88"
        /*0030*/ 	.string	"Build cuda_13.0.r13.0/compiler.36424714_0"
        /*0030*/ 	.string	"-arch sm_100 -m 64 "



//--------------------- .note.nv.cuinfo           --------------------------
	.section	.note.nv.cuinfo,"",@"SHT_NOTE"
	.sectionflags	@"SHF_NOTE_NV_CUINFO"
        /*0018*/ 	.short	0x0002
        /*001a*/ 	.short	0x0064
        /*001c*/ 	.short	0x0082
	.zero		2


//--------------------- .nv.info                  --------------------------
	.section	.nv.info,"",@"SHT_CUDA_INFO"
	.align	4


	//----- nvinfo : EIATTR_REGCOUNT
	.align		4
        /*0000*/ 	.byte	0x04, 0x2f
        /*0002*/ 	.short	(.L_1 - .L_0)
	.align		4
.L_0:
        /*0004*/ 	.word	index@(_Z22kernel_updateParticlesP9CParticleif)
        /*0008*/ 	.word	0x0000001e


	//----- nvinfo : EIATTR_FRAME_SIZE
	.align		4
.L_1:
        /*000c*/ 	.byte	0x04, 0x11
        /*000e*/ 	.short	(.L_3 - .L_2)
	.align		4
.L_2:
        /*0010*/ 	.word	index@(_Z22kernel_updateParticlesP9CParticleif)
        /*0014*/ 	.word	0x00000000


	//----- nvinfo : EIATTR_MIN_STACK_SIZE
	.align		4
.L_3:
        /*0018*/ 	.byte	0x04, 0x12
        /*001a*/ 	.short	(.L_5 - .L_4)
	.align		4
.L_4:
        /*001c*/ 	.word	index@(_Z22kernel_updateParticlesP9CParticleif)
        /*0020*/ 	.word	0x00000000
.L_5:


//--------------------- .nv.compat                --------------------------
	.section	.nv.compat,"",@"SHT_CUDA_COMPAT_INFO"
	.align	4
        /*0000*/ 	.byte	0x02, 0x09, 0x00, 0x00, 0x02, 0x02, 0x01, 0x00, 0x02, 0x05, 0x05, 0x00, 0x03, 0x07, 0x01, 0x01
        /*0010*/ 	.byte	0x02, 0x03, 0x00, 0x00, 0x02, 0x06, 0x01, 0x00, 0x04, 0x0b, 0x08, 0x00, 0x09, 0x00, 0x00, 0x00
        /*0020*/ 	.byte	0x00, 0x00, 0x00, 0x00


//--------------------- .nv.info._Z22kernel_updateParticlesP9CParticleif --------------------------
	.section	.nv.info._Z22kernel_updateParticlesP9CParticleif,"",@"SHT_CUDA_INFO"
	.sectionflags	@""
	.align	4


	//----- nvinfo : EIATTR_CUDA_API_VERSION
	.align		4
        /*0000*/ 	.byte	0x04, 0x37
        /*0002*/ 	.short	(.L_7 - .L_6)
.L_6:
        /*0004*/ 	.word	0x00000082


	//----- nvinfo : EIATTR_KPARAM_INFO
	.align		4
.L_7:
        /*0008*/ 	.byte	0x04, 0x17
        /*000a*/ 	.short	(.L_9 - .L_8)
.L_8:
        /*000c*/ 	.word	0x00000000
        /*0010*/ 	.short	0x0002
        /*0012*/ 	.short	0x000c
        /*0014*/ 	.byte	0x00, 0xf0, 0x11, 0x00


	//----- nvinfo : EIATTR_KPARAM_INFO
	.align		4
.L_9:
        /*0018*/ 	.byte	0x04, 0x17
        /*001a*/ 	.short	(.L_11 - .L_10)
.L_10:
        /*001c*/ 	.word	0x00000000
        /*0020*/ 	.short	0x0001
        /*0022*/ 	.short	0x0008
        /*0024*/ 	.byte	0x00, 0xf0, 0x11, 0x00


	//----- nvinfo : EIATTR_KPARAM_INFO
	.align		4
.L_11:
        /*0028*/ 	.byte	0x04, 0x17
        /*002a*/ 	.short	(.L_13 - .L_12)
.L_12:
        /*002c*/ 	.word	0x00000000
        /*0030*/ 	.short	0x0000
        /*0032*/ 	.short	0x0000
        /*0034*/ 	.byte	0x00, 0xf5, 0x21, 0x00


	//----- nvinfo : EIATTR_SPARSE_MMA_MASK
	.align		4
.L_13:
        /*0038*/ 	.byte	0x03, 0x50
        /*003a*/ 	.short	0x0000


	//----- nvinfo : EIATTR_MAXREG_COUNT
	.align		4
        /*003c*/ 	.byte	0x03, 0x1b
        /*003e*/ 	.short	0x00ff


	//----- nvinfo : EIATTR_EXTERNS
	.align		4
        /*0040*/ 	.byte	0x04, 0x0f
        /*0042*/ 	.short	(.L_15 - .L_14)


	//   ....[0]....
	.align		4
.L_14:
        /*0044*/ 	.word	index@(malloc)


	//   ....[1]....
	.align		4
        /*0048*/ 	.word	index@(free)


	//----- nvinfo : EIATTR_MERCURY_ISA_VERSION
	.align		4
.L_15:
        /*004c*/ 	.byte	0x03, 0x5f
        /*004e*/ 	.short	0x0101


	//----- nvinfo : EIATTR_VRC_CTA_INIT_COUNT
	.align		4
        /*0050*/ 	.byte	0x02, 0x4a
	.zero		1
	.zero		1


	//----- nvinfo : EIATTR_SYSCALL_OFFSETS
	.align		4
        /*0054*/ 	.byte	0x04, 0x46
        /*0056*/ 	.short	(.L_17 - .L_16)


	//   ....[0]....
.L_16:
        /*0058*/ 	.word	0x000001f0


	//   ....[1]....
        /*005c*/ 	.word	0x00000640


	//   ....[2]....
        /*0060*/ 	.word	0x00000cc0


	//   ....[3]....
        /*0064*/ 	.word	0x00000d50


	//   ....[4]....
        /*0068*/ 	.word	0x00000ec0


	//   ....[5]....
        /*006c*/ 	.word	0x000012f0


	//   ....[6]....
        /*0070*/ 	.word	0x000013a0


	//   ....[7]....
        /*0074*/ 	.word	0x00001440


	//----- nvinfo : EIATTR_EXIT_INSTR_OFFSETS
	.align		4
.L_17:
        /*0078*/ 	.byte	0x04, 0x1c
        /*007a*/ 	.short	(.L_19 - .L_18)


	//   ....[0]....
.L_18:
        /*007c*/ 	.word	0x00000040


	//   ....[1]....
        /*0080*/ 	.word	0x000013e0


	//   ....[2]....
        /*0084*/ 	.word	0x00001450


	//----- nvinfo : EIATTR_CRS_STACK_SIZE
	.align		4
.L_19:
        /*0088*/ 	.byte	0x04, 0x1e
        /*008a*/ 	.short	(.L_21 - .L_20)
.L_20:
        /*008c*/ 	.word	0x00000000


	//----- nvinfo : EIATTR_CBANK_PARAM_SIZE
	.align		4
.L_21:
        /*0090*/ 	.byte	0x03, 0x19
        /*0092*/ 	.short	0x0010


	//----- nvinfo : EIATTR_PARAM_CBANK
	.align		4
        /*0094*/ 	.byte	0x04, 0x0a
        /*0096*/ 	.short	(.L_23 - .L_22)
	.align		4
.L_22:
        /*0098*/ 	.word	index@(.nv.constant0._Z22kernel_updateParticlesP9CParticleif)
        /*009c*/ 	.short	0x0380
        /*009e*/ 	.short	0x0010


	//----- nvinfo : EIATTR_SW_WAR
	.align		4
.L_23:
        /*00a0*/ 	.byte	0x04, 0x36
        /*00a2*/ 	.short	(.L_25 - .L_24)
.L_24:
        /*00a4*/ 	.word	0x00000008
.L_25:


//--------------------- .nv.callgraph             --------------------------
	.section	.nv.callgraph,"",@"SHT_CUDA_CALLGRAPH"
	.align	4
	.sectionentsize	8
	.align		4
        /*0000*/ 	.word	0x00000000
	.align		4
        /*0004*/ 	.word	0xffffffff
	.align		4
        /*0008*/ 	.word	index@(_Z22kernel_updateParticlesP9CParticleif)
	.align		4
        /*000c*/ 	.word	index@(free)
	.align		4
        /*0010*/ 	.word	index@(_Z22kernel_updateParticlesP9CParticleif)
	.align		4
        /*0014*/ 	.word	index@(malloc)
	.align		4
        /*0018*/ 	.word	0x00000000
	.align		4
        /*001c*/ 	.word	0xfffffffe
	.align		4
        /*0020*/ 	.word	0x00000000
	.align		4
        /*0024*/ 	.word	0xfffffffd
	.align		4
        /*0028*/ 	.word	0x00000000
	.align		4
        /*002c*/ 	.word	0xfffffffc


//--------------------- .nv.constant4             --------------------------
	.section	.nv.constant4,"a",@progbits
	.align	8
	.align		8
.nv.constant4:
        /*0000*/ 	.dword	malloc
	.align		8
        /*0008*/ 	.dword	free


//--------------------- .text._Z22kernel_updateParticlesP9CParticleif --------------------------
	.section	.text._Z22kernel_updateParticlesP9CParticleif,"ax",@progbits
	.align	128
        .global         _Z22kernel_updateParticlesP9CParticleif
        .type           _Z22kernel_updateParticlesP9CParticleif,@function
        .size           _Z22kernel_updateParticlesP9CParticleif,(.L_x_43 - _Z22kernel_updateParticlesP9CParticleif)
        .other          _Z22kernel_updateParticlesP9CParticleif,@"STO_CUDA_ENTRY STV_DEFAULT"
_Z22kernel_updateParticlesP9CParticleif:
.text._Z22kernel_updateParticlesP9CParticleif:
[----:B------:R-:W0:Y:S01]  /*0000*/  LDC R1, c[0x0][0x37c] ;  /* 0x0000df00ff017b82 */ /* 0x000e220000000800 */
[----:B------:R-:W1:Y:S01]  /*0010*/  S2R R3, SR_TID.X ;  /* 0x0000000000037919 */ /* 0x000e620000002100 */
[----:B------:R-:W1:Y:S02]  /*0020*/  LDCU UR4, c[0x0][0x388] ;  /* 0x00007100ff0477ac */ /* 0x000e640008000800 */
[----:B-1----:R-:W-:-:S13]  /*0030*/  ISETP.GE.AND P0, PT, R3, UR4, PT ;  /* 0x0000000403007c0c */ /* 0x002fda000bf06270 */
[----:B------:R-:W-:Y:S05]  /*0040*/  @P0 EXIT ;  /* 0x000000000000094d */ /* 0x000fea0003800000 */
[----:B------:R-:W1:Y:S01]  /*0050*/  LDC.64 R24, c[0x0][0x380] ;  /* 0x0000e000ff187b82 */ /* 0x000e620000000a00 */
[----:B------:R-:W2:Y:S01]  /*0060*/  LDCU.64 UR36, c[0x0][0x358] ;  /* 0x00006b00ff2477ac */ /* 0x000ea20008000a00 */
[----:B------:R-:W3:Y:S01]  /*0070*/  LDCU UR4, c[0x0][0x38c] ;  /* 0x00007180ff0477ac */ /* 0x000ee20008000800 */
[----:B-1----:R-:W-:-:S05]  /*0080*/  IMAD.WIDE.U32 R24, R3, 0x20, R24 ;  /* 0x0000002003187825 */ /* 0x002fca00078e0018 */
[----:B--2---:R-:W2:Y:S01]  /*0090*/  LDG.E R2, desc[UR36][R24.64+0x18] ;  /* 0x0000182418027981 */ /* 0x004ea2000c1e1900 */
[----:B------:R-:W-:Y:S01]  /*00a0*/  BSSY.RECONVERGENT B0, `(.L_x_0) ;  /* 0x0000010000007945 */ /* 0x000fe20003800200 */
[----:B--2---:R-:W-:-:S13]  /*00b0*/  ISETP.GE.AND P0, PT, R2, 0x1, PT ;  /* 0x000000010200780c */ /* 0x004fda0003f06270 */
[----:B---3--:R-:W-:Y:S05]  /*00c0*/  @!P0 BRA `(.L_x_1) ;  /* 0x0000000000348947 */ /* 0x008fea0003800000 */
[----:B------:R-:W-:Y:S01]  /*00d0*/  BSSY.RECONVERGENT B1, `(.L_x_2) ;  /* 0x000000b000017945 */ /* 0x000fe20003800200 */
[----:B------:R-:W-:-:S07]  /*00e0*/  IMAD.MOV.U32 R5, RZ, RZ, RZ ;  /* 0x000000ffff057224 */ /* 0x000fce00078e00ff */
.L_x_3:
[----:B------:R-:W2:Y:S02]  /*00f0*/  LDG.E.64 R2, desc[UR36][R24.64+0x10] ;  /* 0x0000102418027981 */ /* 0x000ea4000c1e1b00 */
[----:B--2---:R-:W-:-:S05]  /*0100*/  IMAD.WIDE.U32 R2, R5, 0x4, R2 ;  /* 0x0000000405027825 */ /* 0x004fca00078e0002 */
[----:B------:R-:W2:Y:S02]  /*0110*/  LD.E R0, desc[UR36][R2.64] ;  /* 0x0000002402007980 */ /* 0x000ea4000c101900 */
[----:B--2---:R-:W-:-:S05]  /*0120*/  FMUL R7, R0, UR4 ;  /* 0x0000000400077c20 */ /* 0x004fca0008400000 */
[----:B------:R1:W-:Y:S04]  /*0130*/  ST.E desc[UR36][R2.64], R7 ;  /* 0x0000000702007985 */ /* 0x0003e8000c101924 */
[----:B------:R-:W2:Y:S01]  /*0140*/  LDG.E R0, desc[UR36][R24.64+0x18] ;  /* 0x0000182418007981 */ /* 0x000ea2000c1e1900 */
[----:B------:R-:W-:-:S05]  /*0150*/  VIADD R5, R5, 0x1 ;  /* 0x0000000105057836 */ /* 0x000fca0000000000 */
[----:B--2---:R-:W-:-:S13]  /*0160*/  ISETP.GE.AND P0, PT, R5, R0, PT ;  /* 0x000000000500720c */ /* 0x004fda0003f06270 */
[----:B-1----:R-:W-:Y:S05]  /*0170*/  @!P0 BRA `(.L_x_3) ;  /* 0xfffffffc00dc8947 */ /* 0x002fea000383ffff */
[----:B------:R-:W-:Y:S05]  /*0180*/  BSYNC.RECONVERGENT B1 ;  /* 0x0000000000017941 */ /* 0x000fea0003800200 */
.L_x_2:
[----:B------:R-:W-:-:S07]  /*0190*/  IMAD.MOV.U32 R2, RZ, RZ, R0 ;  /* 0x000000ffff027224 */ /* 0x000fce00078e0000 */
.L_x_1:
[----:B------:R-:W-:Y:S05]  /*01a0*/  BSYNC.RECONVERGENT B0 ;  /* 0x0000000000007941 */ /* 0x000fea0003800200 */
.L_x_0:
[----:B------:R-:W-:Y:S01]  /*01b0*/  MOV R0, 0x0 ;  /* 0x0000000000007802 */ /* 0x000fe20000000f00 */
[----:B------:R-:W-:-:S03]  /*01c0*/  IMAD.WIDE R4, R2, 0x4, RZ ;  /* 0x0000000402047825 */ /* 0x000fc600078e02ff */
[----:B------:R1:W2:Y:S04]  /*01d0*/  LDC.64 R6, c[0x4][R0] ;  /* 0x0100000000067b82 */ /* 0x0002a80000000a00 */
[----:B------:R-:W-:-:S07]  /*01e0*/  LEPC R20, `(.L_x_4) ;  /* 0x000000001014794e */ /* 0x000fce0000000000 */
[----:B012---:R-:W-:Y:S05]  /*01f0*/  CALL.ABS.NOINC R6 ;  /* 0x0000000006007343 */ /* 0x007fea0003c00000 */
.L_x_4:
[----:B------:R-:W-:Y:S01]  /*0200*/  ISETP.GE.AND P0, PT, R2, 0x1, PT ;  /* 0x000000010200780c */ /* 0x000fe20003f06270 */
[----:B------:R-:W-:Y:S01]  /*0210*/  BSSY.RECONVERGENT B0, `(.L_x_5) ;  /* 0x000003b000007945 */ /* 0x000fe20003800200 */
[----:B------:R-:W-:Y:S02]  /*0220*/  IMAD.MOV.U32 R18, RZ, RZ, R4 ;  /* 0x000000ffff127224 */ /* 0x000fe400078e0004 */
[----:B------:R-:W-:-:S09]  /*0230*/  IMAD.MOV.U32 R19, RZ, RZ, R5 ;  /* 0x000000ffff137224 */ /* 0x000fd200078e0005 */
[----:B------:R-:W-:Y:S05]  /*0240*/  @!P0 BRA `(.L_x_6) ;  /* 0x0000000000dc8947 */ /* 0x000fea0003800000 */
[C---:B------:R-:W-:Y:S01]  /*0250*/  ISETP.GE.U32.AND P1, PT, R2.reuse, 0x4, PT ;  /* 0x000000040200780c */ /* 0x040fe20003f26070 */
[----:B------:R-:W-:Y:S01]  /*0260*/  BSSY.RECONVERGENT B1, `(.L_x_7) ;  /* 0x0000024000017945 */ /* 0x000fe20003800200 */
[----:B------:R-:W-:Y:S01]  /*0270*/  LOP3.LUT R0, R2, 0x3, RZ, 0xc0, !PT ;  /* 0x0000000302007812 */ /* 0x000fe200078ec0ff */
[----:B------:R-:W-:-:S03]  /*0280*/  IMAD.MOV.U32 R3, RZ, RZ, RZ ;  /* 0x000000ffff037224 */ /* 0x000fc600078e00ff */
[----:B------:R-:W-:-:S07]  /*0290*/  ISETP.NE.AND P0, PT, R0, RZ, PT ;  /* 0x000000ff0000720c */ /* 0x000fce0003f05270 */
[----:B------:R-:W-:Y:S06]  /*02a0*/  @!P1 BRA `(.L_x_8) ;  /* 0x00000000007c9947 */ /* 0x000fec0003800000 */
[----:B------:R-:W-:Y:S01]  /*02b0*/  LOP3.LUT R3, R2, 0x7ffffffc, RZ, 0xc0, !PT ;  /* 0x7ffffffc02037812 */ /* 0x000fe200078ec0ff */
[----:B------:R-:W-:Y:S02]  /*02c0*/  IMAD.MOV.U32 R9, RZ, RZ, RZ ;  /* 0x000000ffff097224 */ /* 0x000fe400078e00ff */
[----:B------:R-:W-:Y:S02]  /*02d0*/  IMAD.MOV.U32 R7, RZ, RZ, RZ ;  /* 0x000000ffff077224 */ /* 0x000fe400078e00ff */
[----:B------:R-:W-:-:S07]  /*02e0*/  IMAD.MOV R6, RZ, RZ, -R3 ;  /* 0x000000ffff067224 */ /* 0x000fce00078e0a03 */
.L_x_9:
[----:B0-----:R-:W2:Y:S02]  /*02f0*/  LDG.E.64 R4, desc[UR36][R24.64+0x10] ;  /* 0x0000102418047981 */ /* 0x001ea4000c1e1b00 */
[----:B--2---:R-:W-:-:S05]  /*0300*/  IADD3 R12, P1, PT, R4, R9, RZ ;  /* 0x00000009040c7210 */ /* 0x004fca0007f3e0ff */
[----:B------:R-:W-:-:S06]  /*0310*/  IMAD.X R13, R5, 0x1, R7, P1 ;  /* 0x00000001050d7824 */ /* 0x000fcc00008e0607 */
[----:B------:R-:W2:Y:S01]  /*0320*/  LD.E R13, desc[UR36][R12.64] ;  /* 0x000000240c0d7980 */ /* 0x000ea2000c101900 */
[----:B------:R-:W-:-:S05]  /*0330*/  IADD3 R4, P1, PT, R9, R18, RZ ;  /* 0x0000001209047210 */ /* 0x000fca0007f3e0ff */
[----:B------:R-:W-:-:S05]  /*0340*/  IMAD.X R5, R7, 0x1, R19, P1 ;  /* 0x0000000107057824 */ /* 0x000fca00008e0613 */
[----:B--2---:R0:W-:Y:S04]  /*0350*/  ST.E desc[UR36][R4.64], R13 ;  /* 0x0000000d04007985 */ /* 0x0041e8000c101924 */
[----:B------:R-:W2:Y:S02]  /*0360*/  LDG.E.64 R10, desc[UR36][R24.64+0x10] ;  /* 0x00001024180a7981 */ /* 0x000ea4000c1e1b00 */
[----:B--2---:R-:W-:-:S05]  /*0370*/  IADD3 R14, P1, PT, R10, R9, RZ ;  /* 0x000000090a0e7210 */ /* 0x004fca0007f3e0ff */
[----:B------:R-:W-:-:S06]  /*0380*/  IMAD.X R15, R11, 0x1, R7, P1 ;  /* 0x000000010b0f7824 */ /* 0x000fcc00008e0607 */
[----:B------:R-:W2:Y:S04]  /*0390*/  LD.E R15, desc[UR36][R14.64+0x4] ;  /* 0x000004240e0f7980 */ /* 0x000ea8000c101900 */
        /* <DEDUP_REMOVED lines=9> */
[----:B------:R-:W2:Y:S01]  /*0430*/  LD.E R11, desc[UR36][R10.64+0xc] ;  /* 0x00000c240a0b7980 */ /* 0x000ea2000c101900 */
[----:B------:R-:W-:Y:S01]  /*0440*/  VIADD R6, R6, 0x4 ;  /* 0x0000000406067836 */ /* 0x000fe20000000000 */
[----:B------:R-:W-:-:S04]  /*0450*/  IADD3 R9, P2, PT, R9, 0x10, RZ ;  /* 0x0000001009097810 */ /* 0x000fc80007f5e0ff */
[----:B------:R-:W-:Y:S01]  /*0460*/  ISETP.NE.AND P1, PT, R6, RZ, PT ;  /* 0x000000ff0600720c */ /* 0x000fe20003f25270 */
[----:B------:R-:W-:Y:S01]  /*0470*/  IMAD.X R7, RZ, RZ, R7, P2 ;  /* 0x000000ffff077224 */ /* 0x000fe200010e0607 */
[----:B--2---:R0:W-:Y:S11]  /*0480*/  ST.E desc[UR36][R4.64+0xc], R11 ;  /* 0x00000c0b04007985 */ /* 0x0041f6000c101924 */
[----:B------:R-:W-:Y:S05]  /*0490*/  @P1 BRA `(.L_x_9) ;  /* 0xfffffffc00941947 */ /* 0x000fea000383ffff */
.L_x_8:
[----:B------:R-:W-:Y:S05]  /*04a0*/  BSYNC.RECONVERGENT B1 ;  /* 0x0000000000017941 */ /* 0x000fea0003800200 */
.L_x_7:
[----:B------:R-:W-:Y:S05]  /*04b0*/  @!P0 BRA `(.L_x_6) ;  /* 0x0000000000408947 */ /* 0x000fea0003800000 */
[----:B0-----:R-:W-:-:S04]  /*04c0*/  IMAD.WIDE.U32 R4, R3, 0x4, RZ ;  /* 0x0000000403047825 */ /* 0x001fc800078e00ff */
[----:B------:R-:W-:Y:S02]  /*04d0*/  IMAD.MOV R0, RZ, RZ, -R0 ;  /* 0x000000ffff007224 */ /* 0x000fe400078e0a00 */
[----:B------:R-:W-:Y:S02]  /*04e0*/  IMAD.MOV.U32 R3, RZ, RZ, R4 ;  /* 0x000000ffff037224 */ /* 0x000fe400078e0004 */
[----:B------:R-:W-:-:S07]  /*04f0*/  IMAD.MOV.U32 R9, RZ, RZ, R5 ;  /* 0x000000ffff097224 */ /* 0x000fce00078e0005 */
.L_x_10:
[----:B-1----:R-:W2:Y:S02]  /*0500*/  LDG.E.64 R4, desc[UR36][R24.64+0x10] ;  /* 0x0000102418047981 */ /* 0x002ea4000c1e1b00 */
[----:B--2---:R-:W-:-:S05]  /*0510*/  IADD3 R4, P0, PT, R4, R3, RZ ;  /* 0x0000000304047210 */ /* 0x004fca0007f1e0ff */
[----:B------:R-:W-:-:S06]  /*0520*/  IMAD.X R5, R5, 0x1, R9, P0 ;  /* 0x0000000105057824 */ /* 0x000fcc00000e0609 */
[----:B------:R-:W2:Y:S01]  /*0530*/  LD.E R5, desc[UR36][R4.64] ;  /* 0x0000002404057980 */ /* 0x000ea2000c101900 */
[C---:B------:R-:W-:Y:S01]  /*0540*/  IADD3 R6, P0, PT, R3.reuse, R18, RZ ;  /* 0x0000001203067210 */ /* 0x040fe20007f1e0ff */
[----:B------:R-:W-:Y:S01]  /*0550*/  VIADD R0, R0, 0x1 ;  /* 0x0000000100007836 */ /* 0x000fe20000000000 */
[----:B------:R-:W-:-:S03]  /*0560*/  IADD3 R3, P1, PT, R3, 0x4, RZ ;  /* 0x0000000403037810 */ /* 0x000fc60007f3e0ff */
[----:B------:R-:W-:Y:S01]  /*0570*/  IMAD.X R7, R9, 0x1, R19, P0 ;  /* 0x0000000109077824 */ /* 0x000fe200000e0613 */
[----:B------:R-:W-:Y:S02]  /*0580*/  ISETP.NE.AND P0, PT, R0, RZ, PT ;  /* 0x000000ff0000720c */ /* 0x000fe40003f05270 */
[----:B------:R-:W-:Y:S02]  /*0590*/  IADD3.X R9, PT, PT, RZ, R9, RZ, P1, !PT ;  /* 0x00000009ff097210 */ /* 0x000fe40000ffe4ff */
[----:B--2---:R1:W-:Y:S09]  /*05a0*/  ST.E desc[UR36][R6.64], R5 ;  /* 0x0000000506007985 */ /* 0x0043f2000c101924 */
[----:B------:R-:W-:Y:S05]  /*05b0*/  @P0 BRA `(.L_x_10) ;  /* 0xfffffffc00d00947 */ /* 0x000fea000383ffff */
.L_x_6:
[----:B------:R-:W-:Y:S05]  /*05c0*/  BSYNC.RECONVERGENT B0 ;  /* 0x0000000000007941 */ /* 0x000fea0003800200 */
.L_x_5:
[----:B------:R-:W2:Y:S01]  /*05d0*/  LDG.E R27, desc[UR36][R24.64+0x8] ;  /* 0x00000824181b7981 */ /* 0x000ea2000c1e1900 */
[----:B------:R-:W-:-:S04]  /*05e0*/  MOV R0, 0x0 ;  /* 0x0000000000007802 */ /* 0x000fc80000000f00 */
[----:B-1----:R1:W3:Y:S01]  /*05f0*/  LDC.64 R6, c[0x4][R0] ;  /* 0x0100000000067b82 */ /* 0x0022e20000000a00 */
[----:B--2---:R-:W-:-:S04]  /*0600*/  IMAD.WIDE R22, R27, 0x4, RZ ;  /* 0x000000041b167825 */ /* 0x004fc800078e02ff */
[----:B0-----:R-:W-:Y:S02]  /*0610*/  IMAD.MOV.U32 R4, RZ, RZ, R22 ;  /* 0x000000ffff047224 */ /* 0x001fe400078e0016 */
[----:B-1-3--:R-:W-:-:S07]  /*0620*/  IMAD.MOV.U32 R5, RZ, RZ, R23 ;  /* 0x000000ffff057224 */ /* 0x00afce00078e0017 */
[----:B------:R-:W-:-:S07]  /*0630*/  LEPC R20, `(.L_x_11) ;  /* 0x000000001014794e */ /* 0x000fce0000000000 */
[----:B------:R-:W-:Y:S05]  /*0640*/  CALL.ABS.NOINC R6 ;  /* 0x0000000006007343 */ /* 0x000fea0003c00000 */
.L_x_11:
        /* <DEDUP_REMOVED lines=11> */
[----:B------:R-:W-:Y:S02]  /*0700*/  IADD3 R6, P1, PT, R16, 0x20, RZ ;  /* 0x0000002010067810 */ /* 0x000fe40007f3e0ff */
[----:B------:R-:W-:-:S03]  /*0710*/  LOP3.LUT R3, R27, 0x7ffffff0, RZ, 0xc0, !PT ;  /* 0x7ffffff01b037812 */ /* 0x000fc600078ec0ff */
[----:B------:R-:W-:Y:S02]  /*0720*/  IMAD.X R7, RZ, RZ, R17, P1 ;  /* 0x000000ffff077224 */ /* 0x000fe400008e0611 */
[----:B------:R-:W-:-:S07]  /*0730*/  IMAD.MOV R0, RZ, RZ, -R3 ;  /* 0x000000ffff007224 */ /* 0x000fce00078e0a03 */
.L_x_16:
[----:B0-----:R-:W-:Y:S02]  /*0740*/  IMAD.MOV.U32 R4, RZ, RZ, R6 ;  /* 0x000000ffff047224 */ /* 0x001fe400078e0006 */
[----:B------:R-:W-:Y:S02]  /*0750*/  IMAD.MOV.U32 R5, RZ, RZ, R7 ;  /* 0x000000ffff057224 */ /* 0x000fe400078e0007 */
[----:B------:R-:W-:Y:S01]  /*0760*/  VIADD R0, R0, 0x10 ;  /* 0x0000001000007836 */ /* 0x000fe20000000000 */
[----:B------:R-:W-:Y:S02]  /*0770*/  IADD3 R6, P2, PT, R4, 0x40, RZ ;  /* 0x0000004004067810 */ /* 0x000fe40007f5e0ff */
[----:B------:R0:W-:Y:S02]  /*0780*/  ST.E desc[UR36][R4.64+-0x20], RZ ;  /* 0xffffe0ff04007985 */ /* 0x0001e4000c101924 */
[----:B------:R-:W-:Y:S01]  /*0790*/  ISETP.NE.AND P1, PT, R0, RZ, PT ;  /* 0x000000ff0000720c */ /* 0x000fe20003f25270 */
[----:B------:R-:W-:Y:S01]  /*07a0*/  IMAD.X R7, RZ, RZ, R5, P2 ;  /* 0x000000ffff077224 */ /* 0x000fe200010e0605 */
[----:B------:R0:W-:Y:S04]  /*07b0*/  ST.E desc[UR36][R4.64+-0x1c], RZ ;  /* 0xffffe4ff04007985 */ /* 0x0001e8000c101924 */
        /* <DEDUP_REMOVED lines=13> */
[----:B------:R0:W-:Y:S01]  /*0890*/  ST.E desc[UR36][R4.64+0x1c], RZ ;  /* 0x00001cff04007985 */ /* 0x0001e2000c101924 */
[----:B------:R-:W-:Y:S05]  /*08a0*/  @P1 BRA `(.L_x_16) ;  /* 0xfffffffc00a41947 */ /* 0x000fea000383ffff */
.L_x_15:
[----:B------:R-:W-:Y:S05]  /*08b0*/  BSYNC.RECONVERGENT B1 ;  /* 0x0000000000017941 */ /* 0x000fea0003800200 */
.L_x_14:
[----:B------:R-:W-:Y:S05]  /*08c0*/  @!P0 BRA `(.L_x_13) ;  /* 0x00000000008c8947 */ /* 0x000fea0003800000 */
[----:B------:R-:W-:Y:S01]  /*08d0*/  ISETP.GE.U32.AND P0, PT, R8, 0x8, PT ;  /* 0x000000080800780c */ /* 0x000fe20003f06070 */
[----:B------:R-:W-:Y:S01]  /*08e0*/  BSSY.RECONVERGENT B1, `(.L_x_17) ;  /* 0x000000e000017945 */ /* 0x000fe20003800200 */
[----:B------:R-:W-:-:S04]  /*08f0*/  LOP3.LUT R0, R27, 0x7, RZ, 0xc0, !PT ;  /* 0x000000071b007812 */ /* 0x000fc800078ec0ff */
[----:B------:R-:W-:-:S07]  /*0900*/  ISETP.NE.AND P1, PT, R0, RZ, PT ;  /* 0x000000ff0000720c */ /* 0x000fce0003f25270 */
[----:B------:R-:W-:Y:S06]  /*0910*/  @!P0 BRA `(.L_x_18) ;  /* 0x0000000000288947 */ /* 0x000fec0003800000 */
[----:B0-----:R-:W-:-:S04]  /*0920*/  IMAD.WIDE.U32 R4, R3, 0x4, R16 ;  /* 0x0000000403047825 */ /* 0x001fc800078e0010 */
[----:B------:R-:W-:Y:S01]  /*0930*/  VIADD R3, R3, 0x8 ;  /* 0x0000000803037836 */ /* 0x000fe20000000000 */
[----:B------:R1:W-:Y:S04]  /*0940*/  ST.E desc[UR36][R4.64], RZ ;  /* 0x000000ff04007985 */ /* 0x0003e8000c101924 */
[----:B------:R1:W-:Y:S04]  /*0950*/  ST.E desc[UR36][R4.64+0x4], RZ ;  /* 0x000004ff04007985 */ /* 0x0003e8000c101924 */
[----:B------:R1:W-:Y:S04]  /*0960*/  ST.E desc[UR36][R4.64+0x8], RZ ;  /* 0x000008ff04007985 */ /* 0x0003e8000c101924 */
[----:B------:R1:W-:Y:S04]  /*0970*/  ST.E desc[UR36][R4.64+0xc], RZ ;  /* 0x00000cff04007985 */ /* 0x0003e8000c101924 */
[----:B------:R1:W-:Y:S04]  /*0980*/  ST.E desc[UR36][R4.64+0x10], RZ ;  /* 0x000010ff04007985 */ /* 0x0003e8000c101924 */
[----:B------:R1:W-:Y:S04]  /*0990*/  ST.E desc[UR36][R4.64+0x14], RZ ;  /* 0x000014ff04007985 */ /* 0x0003e8000c101924 */
[----:B------:R1:W-:Y:S04]  /*09a0*/  ST.E desc[UR36][R4.64+0x18], RZ ;  /* 0x000018ff04007985 */ /* 0x0003e8000c101924 */
[----:B------:R1:W-:Y:S02]  /*09b0*/  ST.E desc[UR36][R4.64+0x1c], RZ ;  /* 0x00001cff04007985 */ /* 0x0003e4000c101924 */
.L_x_18:
[----:B------:R-:W-:Y:S05]  /*09c0*/  BSYNC.RECONVERGENT B1 ;  /* 0x0000000000017941 */ /* 0x000fea0003800200 */
.L_x_17:
[----:B------:R-:W-:Y:S05]  /*09d0*/  @!P1 BRA `(.L_x_13) ;  /* 0x0000000000489947 */ /* 0x000fea0003800000 */
[----:B------:R-:W-:Y:S02]  /*09e0*/  ISETP.GE.U32.AND P0, PT, R0, 0x4, PT ;  /* 0x000000040000780c */ /* 0x000fe40003f06070 */
[----:B------:R-:W-:-:S04]  /*09f0*/  LOP3.LUT R0, R27, 0x3, RZ, 0xc0, !PT ;  /* 0x000000031b007812 */ /* 0x000fc800078ec0ff */
[----:B------:R-:W-:-:S07]  /*0a00*/  ISETP.NE.AND P1, PT, R0, RZ, PT ;  /* 0x000000ff0000720c */ /* 0x000fce0003f25270 */
[----:B01----:R-:W-:-:S04]  /*0a10*/  @P0 IMAD.WIDE.U32 R4, R3, 0x4, R16 ;  /* 0x0000000403040825 */ /* 0x003fc800078e0010 */
[----:B------:R-:W-:Y:S01]  /*0a20*/  @P0 VIADD R3, R3, 0x4 ;  /* 0x0000000403030836 */ /* 0x000fe20000000000 */
[----:B------:R2:W-:Y:S04]  /*0a30*/  @P0 ST.E desc[UR36][R4.64], RZ ;  /* 0x000000ff04000985 */ /* 0x0005e8000c101924 */
[----:B------:R2:W-:Y:S04]  /*0a40*/  @P0 ST.E desc[UR36][R4.64+0x4], RZ ;  /* 0x000004ff04000985 */ /* 0x0005e8000c101924 */
[----:B------:R2:W-:Y:S04]  /*0a50*/  @P0 ST.E desc[UR36][R4.64+0x8], RZ ;  /* 0x000008ff04000985 */ /* 0x0005e8000c101924 */
[----:B------:R2:W-:Y:S01]  /*0a60*/  @P0 ST.E desc[UR36][R4.64+0xc], RZ ;  /* 0x00000cff04000985 */ /* 0x0005e2000c101924 */
[----:B------:R-:W-:Y:S05]  /*0a70*/  @!P1 BRA `(.L_x_13) ;  /* 0x0000000000209947 */ /* 0x000fea0003800000 */
[----:B--2---:R-:W-:-:S04]  /*0a80*/  IMAD.WIDE.U32 R4, R3, 0x4, R16 ;  /* 0x0000000403047825 */ /* 0x004fc800078e0010 */
[----:B------:R-:W-:-:S07]  /*0a90*/  IMAD.MOV R0, RZ, RZ, -R0 ;  /* 0x000000ffff007224 */ /* 0x000fce00078e0a00 */
.L_x_19:
[----:B------:R-:W-:Y:S01]  /*0aa0*/  VIADD R0, R0, 0x1 ;  /* 0x0000000100007836 */ /* 0x000fe20000000000 */
[----:B------:R0:W-:Y:S04]  /*0ab0*/  ST.E desc[UR36][R4.64], RZ ;  /* 0x000000ff04007985 */ /* 0x0001e8000c101924 */
[----:B------:R-:W-:Y:S02]  /*0ac0*/  ISETP.NE.AND P0, PT, R0, RZ, PT ;  /* 0x000000ff0000720c */ /* 0x000fe40003f05270 */
[----:B0-----:R-:W-:-:S04]  /*0ad0*/  IADD3 R4, P1, PT, R4, 0x4, RZ ;  /* 0x0000000404047810 */ /* 0x001fc80007f3e0ff */
[----:B------:R-:W-:-:S07]  /*0ae0*/  IADD3.X R5, PT, PT, RZ, R5, RZ, P1, !PT ;  /* 0x00000005ff057210 */ /* 0x000fce0000ffe4ff */
[----:B------:R-:W-:Y:S05]  /*0af0*/  @P0 BRA `(.L_x_19) ;  /* 0xfffffffc00e80947 */ /* 0x000fea000383ffff */
.L_x_13:
[----:B------:R-:W-:Y:S05]  /*0b00*/  BSYNC.RECONVERGENT B0 ;  /* 0x0000000000007941 */ /* 0x000fea0003800200 */
.L_x_12:
[----:B------:R-:W3:Y:S01]  /*0b10*/  LDG.E R3, desc[UR36][R24.64+0x8] ;  /* 0x0000082418037981 */ /* 0x000ee2000c1e1900 */
[C---:B------:R-:W-:Y:S01]  /*0b20*/  ISETP.GE.AND P0, PT, R2.reuse, 0x1, PT ;  /* 0x000000010200780c */ /* 0x040fe20003f06270 */
[----:B------:R-:W-:Y:S03]  /*0b30*/  BSSY.RECONVERGENT B0, `(.L_x_20) ;  /* 0x0000010000007945 */ /* 0x000fe60003800200 */
[----:B---3--:R-:W-:-:S13]  /*0b40*/  ISETP.NE.OR P0, PT, R2, R3, !P0 ;  /* 0x000000030200720c */ /* 0x008fda0004705670 */
[----:B------:R-:W-:Y:S05]  /*0b50*/  @P0 BRA `(.L_x_21) ;  /* 0x0000000000340947 */ /* 0x000fea0003800000 */
[----:B------:R-:W-:-:S07]  /*0b60*/  IMAD.MOV.U32 R9, RZ, RZ, RZ ;  /* 0x000000ffff097224 */ /* 0x000fce00078e00ff */
.L_x_22:
[----:B------:R-:W3:Y:S01]  /*0b70*/  LDG.E.64 R2, desc[UR36][R24.64] ;  /* 0x0000002418027981 */ /* 0x000ee2000c1e1b00 */
[----:B012---:R-:W-:-:S06]  /*0b80*/  IMAD.WIDE.U32 R4, R9, 0x4, R18 ;  /* 0x0000000409047825 */ /* 0x007fcc00078e0012 */
[----:B------:R-:W2:Y:S01]  /*0b90*/  LD.E R5, desc[UR36][R4.64] ;  /* 0x0000002404057980 */ /* 0x000ea2000c101900 */
[----:B---3--:R-:W-:-:S06]  /*0ba0*/  IMAD.WIDE.U32 R2, R9, 0x4, R2 ;  /* 0x0000000409027825 */ /* 0x008fcc00078e0002 */
[----:B------:R-:W2:Y:S01]  /*0bb0*/  LD.E R2, desc[UR36][R2.64] ;  /* 0x0000002402027980 */ /* 0x000ea2000c101900 */
[----:B------:R-:W-:-:S04]  /*0bc0*/  IMAD.WIDE.U32 R6, R9, 0x4, R16 ;  /* 0x0000000409067825 */ /* 0x000fc800078e0010 */
[----:B--2---:R-:W-:-:S05]  /*0bd0*/  FADD R11, R2, R5 ;  /* 0x00000005020b7221 */ /* 0x004fca0000000000 */
[----:B------:R3:W-:Y:S04]  /*0be0*/  ST.E desc[UR36][R6.64], R11 ;  /* 0x0000000b06007985 */ /* 0x0007e8000c101924 */
[----:B------:R-:W2:Y:S01]  /*0bf0*/  LDG.E R0, desc[UR36][R24.64+0x8] ;  /* 0x0000082418007981 */ /* 0x000ea2000c1e1900 */
[----:B------:R-:W-:-:S05]  /*0c00*/  VIADD R9, R9, 0x1 ;  /* 0x0000000109097836 */ /* 0x000fca0000000000 */
[----:B--2---:R-:W-:-:S13]  /*0c10*/  ISETP.GE.AND P0, PT, R9, R0, PT ;  /* 0x000000000900720c */ /* 0x004fda0003f06270 */
[----:B---3--:R-:W-:Y:S05]  /*0c20*/  @!P0 BRA `(.L_x_22) ;  /* 0xfffffffc00d08947 */ /* 0x008fea000383ffff */
.L_x_21:
[----:B------:R-:W-:Y:S05]  /*0c30*/  BSYNC.RECONVERGENT B0 ;  /* 0x0000000000007941 */ /* 0x000fea0003800200 */
.L_x_20:
[----:B012---:R-:W2:Y:S01]  /*0c40*/  LDG.E.64 R4, desc[UR36][R24.64] ;  /* 0x0000002418047981 */ /* 0x007ea2000c1e1b00 */
[----:B------:R-:W-:Y:S01]  /*0c50*/  BSSY.RECONVERGENT B6, `(.L_x_23) ;  /* 0x0000009000067945 */ /* 0x000fe20003800200 */
[----:B--2---:R-:W-:-:S04]  /*0c60*/  ISETP.NE.U32.AND P0, PT, R4, RZ, PT ;  /* 0x000000ff0400720c */ /* 0x004fc80003f05070 */
[----:B------:R-:W-:-:S13]  /*0c70*/  ISETP.NE.AND.EX P0, PT, R5, RZ, PT, P0 ;  /* 0x000000ff0500720c */ /* 0x000fda0003f05300 */
[----:B------:R-:W-:Y:S05]  /*0c80*/  @!P0 BRA `(.L_x_24) ;  /* 0x0000000000148947 */ /* 0x000fea0003800000 */
[----:B------:R-:W-:-:S04]  /*0c90*/  MOV R0, 0x8 ;  /* 0x0000000800007802 */ /* 0x000fc80000000f00 */
[----:B------:R0:W1:Y:S03]  /*0ca0*/  LDC.64 R2, c[0x4][R0] ;  /* 0x0100000000027b82 */ /* 0x0000660000000a00 */
[----:B------:R-:W-:-:S07]  /*0cb0*/  LEPC R20, `(.L_x_25) ;  /* 0x000000001014794e */ /* 0x000fce0000000000 */
[----:B01----:R-:W-:Y:S05]  /*0cc0*/  CALL.ABS.NOINC R2 ;  /* 0x0000000002007343 */ /* 0x003fea0003c00000 */
.L_x_25:
[----:B------:R0:W-:Y:S02]  /*0cd0*/  STG.E.64 desc[UR36][R24.64], RZ ;  /* 0x000000ff18007986 */ /* 0x0001e4000c101b24 */
.L_x_24:
[----:B------:R-:W-:Y:S05]  /*0ce0*/  BSYNC.RECONVERGENT B6 ;  /* 0x0000000000067941 */ /* 0x000fea0003800200 */
.L_x_23:
[----:B------:R-:W-:Y:S01]  /*0cf0*/  MOV R0, 0x0 ;  /* 0x0000000000007802 */ /* 0x000fe20000000f00 */
[----:B------:R1:W-:Y:S01]  /*0d00*/  STG.E desc[UR36][R24.64+0x8], R27 ;  /* 0x0000081b18007986 */ /* 0x0003e2000c101924 */
[----:B------:R-:W-:Y:S02]  /*0d10*/  IMAD.MOV.U32 R4, RZ, RZ, R22 ;  /* 0x000000ffff047224 */ /* 0x000fe400078e0016 */
[----:B------:R1:W2:Y:S01]  /*0d20*/  LDC.64 R2, c[0x4][R0] ;  /* 0x0100000000027b82 */ /* 0x0002a20000000a00 */
[----:B------:R-:W-:-:S07]  /*0d30*/  IMAD.MOV.U32 R5, RZ, RZ, R23 ;  /* 0x000000ffff057224 */ /* 0x000fce00078e0017 */
[----:B------:R-:W-:-:S07]  /*0d40*/  LEPC R20, `(.L_x_26) ;  /* 0x000000001014794e */ /* 0x000fce0000000000 */
[----:B012---:R-:W-:Y:S05]  /*0d50*/  CALL.ABS.NOINC R2 ;  /* 0x0000000002007343 */ /* 0x007fea0003c00000 */
.L_x_26:
[----:B------:R-:W2:Y:S01]  /*0d60*/  LDG.E R2, desc[UR36][R24.64+0x8] ;  /* 0x0000082418027981 */ /* 0x000ea2000c1e1900 */
[----:B------:R-:W-:Y:S03]  /*0d70*/  BSSY.RECONVERGENT B0, `(.L_x_27) ;  /* 0x0000010000007945 */ /* 0x000fe60003800200 */
[----:B------:R0:W-:Y:S01]  /*0d80*/  STG.E.64 desc[UR36][R24.64], R4 ;  /* 0x0000000418007986 */ /* 0x0001e2000c101b24 */
[----:B--2---:R-:W-:-:S13]  /*0d90*/  ISETP.GE.AND P0, PT, R2, 0x1, PT ;  /* 0x000000010200780c */ /* 0x004fda0003f06270 */
[----:B0-----:R-:W-:Y:S05]  /*0da0*/  @!P0 BRA `(.L_x_28) ;  /* 0x0000000000308947 */ /* 0x001fea0003800000 */
[----:B------:R-:W-:Y:S01]  /*0db0*/  BSSY.RECONVERGENT B1, `(.L_x_28) ;  /* 0x000000b000017945 */ /* 0x000fe20003800200 */
[----:B------:R-:W-:-:S07]  /*0dc0*/  IMAD.MOV.U32 R7, RZ, RZ, RZ ;  /* 0x000000ffff077224 */ /* 0x000fce00078e00ff */
.L_x_29:
[C---:B------:R-:W-:Y:S01]  /*0dd0*/  IMAD.WIDE.U32 R2, R7.reuse, 0x4, R16 ;  /* 0x0000000407027825 */ /* 0x040fe200078e0010 */
[----:B------:R-:W2:Y:S05]  /*0de0*/  LDG.E.64 R4, desc[UR36][R24.64] ;  /* 0x0000002418047981 */ /* 0x000eaa000c1e1b00 */
[----:B------:R-:W3:Y:S01]  /*0df0*/  LD.E R3, desc[UR36][R2.64] ;  /* 0x0000002402037980 */ /* 0x000ee2000c101900 */
[----:B--2---:R-:W-:-:S05]  /*0e00*/  IMAD.WIDE.U32 R4, R7, 0x4, R4 ;  /* 0x0000000407047825 */ /* 0x004fca00078e0004 */
[----:B---3--:R0:W-:Y:S04]  /*0e10*/  ST.E desc[UR36][R4.64], R3 ;  /* 0x0000000304007985 */ /* 0x0081e8000c101924 */
[----:B------:R-:W2:Y:S01]  /*0e20*/  LDG.E R2, desc[UR36][R24.64+0x8] ;  /* 0x0000082418027981 */ /* 0x000ea2000c1e1900 */
[----:B------:R-:W-:-:S05]  /*0e30*/  VIADD R7, R7, 0x1 ;  /* 0x0000000107077836 */ /* 0x000fca0000000000 */
[----:B--2---:R-:W-:-:S13]  /*0e40*/  ISETP.GE.AND P0, PT, R7, R2, PT ;  /* 0x000000020700720c */ /* 0x004fda0003f06270 */
[----:B0-----:R-:W-:Y:S05]  /*0e50*/  @!P0 BRA `(.L_x_29) ;  /* 0xfffffffc00dc8947 */ /* 0x001fea000383ffff */
[----:B------:R-:W-:Y:S05]  /*0e60*/  BSYNC.RECONVERGENT B1 ;  /* 0x0000000000017941 */ /* 0x000fea0003800200 */
.L_x_28:
[----:B------:R-:W-:Y:S05]  /*0e70*/  BSYNC.RECONVERGENT B0 ;  /* 0x0000000000007941 */ /* 0x000fea0003800200 */
.L_x_27:
[----:B------:R-:W-:Y:S01]  /*0e80*/  MOV R0, 0x0 ;  /* 0x0000000000007802 */ /* 0x000fe20000000f00 */
[----:B------:R-:W-:-:S03]  /*0e90*/  IMAD.WIDE R4, R2, 0x4, RZ ;  /* 0x0000000402047825 */ /* 0x000fc600078e02ff */
[----:B------:R0:W1:Y:S04]  /*0ea0*/  LDC.64 R6, c[0x4][R0] ;  /* 0x0100000000067b82 */ /* 0x0000680000000a00 */
[----:B------:R-:W-:-:S07]  /*0eb0*/  LEPC R20, `(.L_x_30) ;  /* 0x000000001014794e */ /* 0x000fce0000000000 */
[----:B01----:R-:W-:Y:S05]  /*0ec0*/  CALL.ABS.NOINC R6 ;  /* 0x0000000006007343 */ /* 0x003fea0003c00000 */
.L_x_30:
[----:B------:R-:W-:Y:S01]  /*0ed0*/  ISETP.GE.AND P0, PT, R2, 0x1, PT ;  /* 0x000000010200780c */ /* 0x000fe20003f06270 */
[----:B------:R-:W-:-:S12]  /*0ee0*/  BSSY.RECONVERGENT B0, `(.L_x_31) ;  /* 0x0000039000007945 */ /* 0x000fd80003800200 */
        /* <DEDUP_REMOVED lines=11> */
.L_x_35:
        /* <DEDUP_REMOVED lines=18> */
[----:B--2---:R-:W-:-:S04]  /*10c0*/  IADD3 R10, P1, PT, R10, R7, RZ ;  /* 0x000000070a0a7210 */ /* 0x004fc80007f3e0ff */
[----:B------:R-:W-:-:S06]  /*10d0*/  IADD3.X R11, PT, PT, R11, R8, RZ, P1, !PT ;  /* 0x000000080b0b7210 */ /* 0x000fcc0000ffe4ff */
[----:B------:R-:W2:Y:S01]  /*10e0*/  LD.E R11, desc[UR36][R10.64+0xc] ;  /* 0x00000c240a0b7980 */ /* 0x000ea2000c101900 */
[----:B------:R-:W-:Y:S01]  /*10f0*/  VIADD R9, R9, 0x4 ;  /* 0x0000000409097836 */ /* 0x000fe20000000000 */
[----:B------:R-:W-:-:S04]  /*1100*/  IADD3 R7, P2, PT, R7, 0x10, RZ ;  /* 0x0000001007077810 */ /* 0x000fc80007f5e0ff */
[----:B------:R-:W-:Y:S01]  /*1110*/  ISETP.NE.AND P1, PT, R9, RZ, PT ;  /* 0x000000ff0900720c */ /* 0x000fe20003f25270 */
[----:B------:R-:W-:Y:S01]  /*1120*/  IMAD.X R8, RZ, RZ, R8, P2 ;  /* 0x000000ffff087224 */ /* 0x000fe200010e0608 */
[----:B--2---:R0:W-:Y:S11]  /*1130*/  ST.E desc[UR36][R2.64+0xc], R11 ;  /* 0x00000c0b02007985 */ /* 0x0041f6000c101924 */
[----:B------:R-:W-:Y:S05]  /*1140*/  @P1 BRA `(.L_x_35) ;  /* 0xfffffffc00941947 */ /* 0x000fea000383ffff */
.L_x_34:
[----:B------:R-:W-:Y:S05]  /*1150*/  BSYNC.RECONVERGENT B1 ;  /* 0x0000000000017941 */ /* 0x000fea0003800200 */
.L_x_33:
[----:B------:R-:W-:Y:S05]  /*1160*/  @!P0 BRA `(.L_x_32) ;  /* 0x0000000000408947 */ /* 0x000fea0003800000 */
[----:B------:R-:W-:-:S04]  /*1170*/  IMAD.WIDE.U32 R6, R6, 0x4, RZ ;  /* 0x0000000406067825 */ /* 0x000fc800078e00ff */
[----:B------:R-:W-:Y:S02]  /*1180*/  IMAD.MOV R0, RZ, RZ, -R0 ;  /* 0x000000ffff007224 */ /* 0x000fe400078e0a00 */
[----:B------:R-:W-:Y:S02]  /*1190*/  IMAD.MOV.U32 R9, RZ, RZ, R6 ;  /* 0x000000ffff097224 */ /* 0x000fe400078e0006 */
[----:B------:R-:W-:-:S07]  /*11a0*/  IMAD.MOV.U32 R8, RZ, RZ, R7 ;  /* 0x000000ffff087224 */ /* 0x000fce00078e0007 */
.L_x_36:
[----:B01----:R-:W2:Y:S02]  /*11b0*/  LDG.E.64 R2, desc[UR36][R24.64] ;  /* 0x0000002418027981 */ /* 0x003ea4000c1e1b00 */
[----:B--2---:R-:W-:-:S05]  /*11c0*/  IADD3 R2, P0, PT, R2, R9, RZ ;  /* 0x0000000902027210 */ /* 0x004fca0007f1e0ff */
[----:B------:R-:W-:-:S06]  /*11d0*/  IMAD.X R3, R3, 0x1, R8, P0 ;  /* 0x0000000103037824 */ /* 0x000fcc00000e0608 */
[----:B------:R-:W2:Y:S01]  /*11e0*/  LD.E R3, desc[UR36][R2.64] ;  /* 0x0000002402037980 */ /* 0x000ea2000c101900 */
[C---:B------:R-:W-:Y:S01]  /*11f0*/  IADD3 R6, P0, PT, R9.reuse, R4, RZ ;  /* 0x0000000409067210 */ /* 0x040fe20007f1e0ff */
[----:B------:R-:W-:Y:S01]  /*1200*/  VIADD R0, R0, 0x1 ;  /* 0x0000000100007836 */ /* 0x000fe20000000000 */
[----:B------:R-:W-:-:S03]  /*1210*/  IADD3 R9, P1, PT, R9, 0x4, RZ ;  /* 0x0000000409097810 */ /* 0x000fc60007f3e0ff */
[----:B------:R-:W-:Y:S01]  /*1220*/  IMAD.X R7, R8, 0x1, R5, P0 ;  /* 0x0000000108077824 */ /* 0x000fe200000e0605 */
[----:B------:R-:W-:Y:S01]  /*1230*/  ISETP.NE.AND P0, PT, R0, RZ, PT ;  /* 0x000000ff0000720c */ /* 0x000fe20003f05270 */
[----:B------:R-:W-:-:S03]  /*1240*/  IMAD.X R8, RZ, RZ, R8, P1 ;  /* 0x000000ffff087224 */ /* 0x000fc600008e0608 */
[----:B--2---:R1:W-:Y:S09]  /*1250*/  ST.E desc[UR36][R6.64], R3 ;  /* 0x0000000306007985 */ /* 0x0043f2000c101924 */
[----:B------:R-:W-:Y:S05]  /*1260*/  @P0 BRA `(.L_x_36) ;  /* 0xfffffffc00d00947 */ /* 0x000fea000383ffff */
.L_x_32:
[----:B------:R-:W-:Y:S05]  /*1270*/  BSYNC.RECONVERGENT B0 ;  /* 0x0000000000007941 */ /* 0x000fea0003800200 */
.L_x_31:
[----:B------:R-:W-:Y:S01]  /*1280*/  ISETP.NE.U32.AND P0, PT, R4, RZ, PT ;  /* 0x000000ff0400720c */ /* 0x000fe20003f05070 */
[----:B------:R-:W-:Y:S03]  /*1290*/  BSSY.RECONVERGENT B6, `(.L_x_37) ;  /* 0x0000007000067945 */ /* 0x000fe60003800200 */
[----:B------:R-:W-:-:S13]  /*12a0*/  ISETP.NE.AND.EX P0, PT, R5, RZ, PT, P0 ;  /* 0x000000ff0500720c */ /* 0x000fda0003f05300 */
[----:B------:R-:W-:Y:S05]  /*12b0*/  @!P0 BRA `(.L_x_38) ;  /* 0x0000000000108947 */ /* 0x000fea0003800000 */
[----:B------:R-:W-:-:S04]  /*12c0*/  MOV R0, 0x8 ;  /* 0x0000000800007802 */ /* 0x000fc80000000f00 */
[----:B01----:R0:W1:Y:S03]  /*12d0*/  LDC.64 R2, c[0x4][R0] ;  /* 0x0100000000027b82 */ /* 0x0030660000000a00 */
[----:B------:R-:W-:-:S07]  /*12e0*/  LEPC R20, `(.L_x_38) ;  /* 0x000000001014794e */ /* 0x000fce0000000000 */
[----:B01----:R-:W-:Y:S05]  /*12f0*/  CALL.ABS.NOINC R2 ;  /* 0x0000000002007343 */ /* 0x003fea0003c00000 */
.L_x_38:
[----:B------:R-:W-:Y:S05]  /*1300*/  BSYNC.RECONVERGENT B6 ;  /* 0x0000000000067941 */ /* 0x000fea0003800200 */
.L_x_37:
[----:B------:R-:W-:Y:S01]  /*1310*/  ISETP.NE.U32.AND P0, PT, R16, RZ, PT ;  /* 0x000000ff1000720c */ /* 0x000fe20003f05070 */
[----:B------:R-:W-:Y:S03]  /*1320*/  BSSY.RECONVERGENT B6, `(.L_x_39) ;  /* 0x0000009000067945 */ /* 0x000fe60003800200 */
[----:B------:R-:W-:-:S13]  /*1330*/  ISETP.NE.AND.EX P0, PT, R17, RZ, PT, P0 ;  /* 0x000000ff1100720c */ /* 0x000fda0003f05300 */
[----:B------:R-:W-:Y:S05]  /*1340*/  @!P0 BRA `(.L_x_40) ;  /* 0x0000000000188947 */ /* 0x000fea0003800000 */
[----:B------:R-:W-:Y:S01]  /*1350*/  MOV R0, 0x8 ;  /* 0x0000000800007802 */ /* 0x000fe20000000f00 */
[----:B------:R-:W-:Y:S02]  /*1360*/  IMAD.MOV.U32 R4, RZ, RZ, R16 ;  /* 0x000000ffff047224 */ /* 0x000fe400078e0010 */
[----:B------:R-:W-:Y:S01]  /*1370*/  IMAD.MOV.U32 R5, RZ, RZ, R17 ;  /* 0x000000ffff057224 */ /* 0x000fe200078e0011 */
[----:B01----:R0:W1:Y:S06]  /*1380*/  LDC.64 R2, c[0x4][R0] ;  /* 0x0100000000027b82 */ /* 0x00306c0000000a00 */
[----:B------:R-:W-:-:S07]  /*1390*/  LEPC R20, `(.L_x_40) ;  /* 0x000000001014794e */ /* 0x000fce0000000000 */
[----:B01----:R-:W-:Y:S05]  /*13a0*/  CALL.ABS.NOINC R2 ;  /* 0x0000000002007343 */ /* 0x003fea0003c00000 */
.L_x_40:
[----:B------:R-:W-:Y:S05]  /*13b0*/  BSYNC.RECONVERGENT B6 ;  /* 0x0000000000067941 */ /* 0x000fea0003800200 */
.L_x_39:
[----:B------:R-:W-:-:S04]  /*13c0*/  ISETP.NE.U32.AND P0, PT, R18, RZ, PT ;  /* 0x000000ff1200720c */ /* 0x000fc80003f05070 */
[----:B------:R-:W-:-:S13]  /*13d0*/  ISETP.NE.AND.EX P0, PT, R19, RZ, PT, P0 ;  /* 0x000000ff1300720c */ /* 0x000fda0003f05300 */
[----:B------:R-:W-:Y:S05]  /*13e0*/  @!P0 EXIT ;  /* 0x000000000000894d */ /* 0x000fea0003800000 */
[----:B------:R-:W-:Y:S01]  /*13f0*/  MOV R0, 0x8 ;  /* 0x0000000800007802 */ /* 0x000fe20000000f00 */
[----:B------:R-:W-:Y:S02]  /*1400*/  IMAD.MOV.U32 R4, RZ, RZ, R18 ;  /* 0x000000ffff047224 */ /* 0x000fe400078e0012 */
[----:B------:R-:W-:Y:S01]  /*1410*/  IMAD.MOV.U32 R5, RZ, RZ, R19 ;  /* 0x000000ffff057224 */ /* 0x000fe200078e0013 */
[----:B01----:R0:W1:Y:S06]  /*1420*/  LDC.64 R2, c[0x4][R0] ;  /* 0x0100000000027b82 */ /* 0x00306c0000000a00 */
[----:B------:R-:W-:-:S07]  /*1430*/  LEPC R20, `(.L_x_41) ;  /* 0x000000001014794e */ /* 0x000fce0000000000 */
[----:B01----:R-:W-:Y:S05]  /*1440*/  CALL.ABS.NOINC R2 ;  /* 0x0000000002007343 */ /* 0x003fea0003c00000 */
.L_x_41:
[----:B------:R-:W-:Y:S05]  /*1450*/  EXIT ;  /* 0x000000000000794d */ /* 0x000fea0003800000 */
.L_x_42:
[----:B------:R-:W-:-:S00]  /*1460*/  BRA `(.L_x_42) ;  /* 0xfffffffc00fc7947 */ /* 0x000fc0000383ffff */
[----:B------:R-:W-:-:S00]  /*1470*/  NOP ;  /* 0x0000000000007918 */ /* 0x000fc00000000000 */
        /* <DEDUP_REMOVED lines=8> */
.L_x_43:


//--------------------- .nv.shared.reserved.0     --------------------------
	.section	.nv.shared.reserved.0,"aw",@nobits
	.weak		__nv_reservedSMEM_offset_0_alias
	.size		__nv_reservedSMEM_offset_0_alias, 0, 64
	.other		__nv_reservedSMEM_offset_0_alias,@"STO_CUDA_RESERVED_SHARED STV_DEFAULT"
__nv_reservedSMEM_offset_0_alias:
	.zero		0
	.zero		64


//--------------------- .nv.constant0._Z22kernel_updateParticlesP9CParticleif --------------------------
	.section	.nv.constant0._Z22kernel_updateParticlesP9CParticleif,"a",@progbits
	.sectionflags	@""
	.align	4
.nv.constant0._Z22kernel_updateParticlesP9CParticleif:
	.zero		912


//--------------------- SYMBOLS --------------------------

	.type		.nv.reservedSmem.offset0,@object
	.size		.nv.reservedSmem.offset0,0x4
	.type		malloc,@function
	.type		free,@function
